	.headerflags	@"EF_CUDA_TEXMODE_UNIFIED EF_CUDA_64BIT_ADDRESS EF_CUDA_ACCELERATORS EF_CUDA_SM90 EF_CUDA_VIRTUAL_SM(EF_CUDA_SM90)"
	.elftype	@"ET_EXEC"


//--------------------- .nv.info                  --------------------------
	.section	.nv.info,"",@"SHT_CUDA_INFO"
	.align	4


	//----- nvinfo : EIATTR_REGCOUNT
	.align		4
        /*0000*/ 	.byte	0x04, 0x2f
        /*0002*/ 	.short	(.L_1 - .L_0)
	.align		4
.L_0:
        /*0004*/ 	.word	index@(triton_poi_fused_cat_clone_2)
        /*0008*/ 	.word	0x00000010


	//----- nvinfo : EIATTR_MIN_STACK_SIZE
	.align		4
.L_1:
        /*000c*/ 	.byte	0x04, 0x12
        /*000e*/ 	.short	(.L_3 - .L_2)
	.align		4
.L_2:
        /*0010*/ 	.word	index@(triton_poi_fused_cat_clone_2)
        /*0014*/ 	.word	0x00000000


	//----- nvinfo : EIATTR_FRAME_SIZE
	.align		4
.L_3:
        /*0018*/ 	.byte	0x04, 0x11
        /*001a*/ 	.short	(.L_5 - .L_4)
	.align		4
.L_4:
        /*001c*/ 	.word	index@(triton_poi_fused_cat_clone_2)
        /*0020*/ 	.word	0x00000000


	//----- nvinfo : EIATTR_MIN_STACK_SIZE
	.align		4
.L_5:
        /*0024*/ 	.byte	0x04, 0x12
        /*0026*/ 	.short	(.L_7 - .L_6)
	.align		4
.L_6:
        /*0028*/ 	.word	index@(triton_poi_fused_cat_clone_2)
        /*002c*/ 	.word	0x00000000
.L_7:


//--------------------- .nv.info.triton_poi_fused_cat_clone_2 --------------------------
	.section	.nv.info.triton_poi_fused_cat_clone_2,"",@"SHT_CUDA_INFO"
	.sectionflags	@""
	.align	4


	//----- nvinfo : EIATTR_CUDA_API_VERSION
	.align		4
        /*0000*/ 	.byte	0x04, 0x37
        /*0002*/ 	.short	(.L_9 - .L_8)
.L_8:
        /*0004*/ 	.word	0x0000007c


	//----- nvinfo : EIATTR_KPARAM_INFO
	.align		4
.L_9:
        /*0008*/ 	.byte	0x04, 0x17
        /*000a*/ 	.short	(.L_11 - .L_10)
.L_10:
        /*000c*/ 	.word	0x00000000
        /*0010*/ 	.short	0x0004
        /*0012*/ 	.short	0x001c
        /*0014*/ 	.byte	0x00, 0xf0, 0x11, 0x00


	//----- nvinfo : EIATTR_KPARAM_INFO
	.align		4
.L_11:
        /*0018*/ 	.byte	0x04, 0x17
        /*001a*/ 	.short	(.L_13 - .L_12)
.L_12:
        /*001c*/ 	.word	0x00000000
        /*0020*/ 	.short	0x0003
        /*0022*/ 	.short	0x0018
        /*0024*/ 	.byte	0x00, 0xf0, 0x11, 0x00


	//----- nvinfo : EIATTR_KPARAM_INFO
	.align		4
.L_13:
        /*0028*/ 	.byte	0x04, 0x17
        /*002a*/ 	.short	(.L_15 - .L_14)
.L_14:
        /*002c*/ 	.word	0x00000000
        /*0030*/ 	.short	0x0002
        /*0032*/ 	.short	0x0010
        /*0034*/ 	.byte	0x00, 0xf4, 0x21, 0x00


	//----- nvinfo : EIATTR_KPARAM_INFO
	.align		4
.L_15:
        /*0038*/ 	.byte	0x04, 0x17
        /*003a*/ 	.short	(.L_17 - .L_16)
.L_16:
        /*003c*/ 	.word	0x00000000
        /*0040*/ 	.short	0x0001
        /*0042*/ 	.short	0x0008
        /*0044*/ 	.byte	0x00, 0xf4, 0x21, 0x00


	//----- nvinfo : EIATTR_KPARAM_INFO
	.align		4
.L_17:
        /*0048*/ 	.byte	0x04, 0x17
        /*004a*/ 	.short	(.L_19 - .L_18)
.L_18:
        /*004c*/ 	.word	0x00000000
        /*0050*/ 	.short	0x0000
        /*0052*/ 	.short	0x0000
        /*0054*/ 	.byte	0x00, 0xf4, 0x21, 0x00


	//----- nvinfo : EIATTR_SPARSE_MMA_MASK
	.align		4
.L_19:
        /*0058*/ 	.byte	0x03, 0x50
        /*005a*/ 	.short	0x0000


	//----- nvinfo : EIATTR_MAXREG_COUNT
	.align		4
        /*005c*/ 	.byte	0x03, 0x1b
        /*005e*/ 	.short	0x00ff


	//----- nvinfo : EIATTR_EXIT_INSTR_OFFSETS
	.align		4
        /*0060*/ 	.byte	0x04, 0x1c
        /*0062*/ 	.short	(.L_21 - .L_20)


	//   ....[0]....
.L_20:
        /*0064*/ 	.word	0x00000330


	//   ....[1]....
        /*0068*/ 	.word	0x00000390


	//----- nvinfo : EIATTR_REQNTID
	.align		4
.L_21:
        /*006c*/ 	.byte	0x04, 0x10
        /*006e*/ 	.short	(.L_23 - .L_22)
.L_22:
        /*0070*/ 	.word	0x00000020
        /*0074*/ 	.word	0x00000001
        /*0078*/ 	.word	0x00000001


	//----- nvinfo : EIATTR_CBANK_PARAM_SIZE
	.align		4
.L_23:
        /*007c*/ 	.byte	0x03, 0x19
        /*007e*/ 	.short	0x0020


	//----- nvinfo : EIATTR_PARAM_CBANK
	.align		4
        /*0080*/ 	.byte	0x04, 0x0a
        /*0082*/ 	.short	(.L_25 - .L_24)
	.align		4
.L_24:
        /*0084*/ 	.word	index@(.nv.constant0.triton_poi_fused_cat_clone_2)
        /*0088*/ 	.short	0x0210
        /*008a*/ 	.short	0x0020


	//----- nvinfo : EIATTR_SW_WAR
	.align		4
.L_25:
        /*008c*/ 	.byte	0x04, 0x36
        /*008e*/ 	.short	(.L_27 - .L_26)
.L_26:
        /*0090*/ 	.word	0x00000008
.L_27:


//--------------------- .nv.callgraph             --------------------------
	.section	.nv.callgraph,"",@"SHT_CUDA_CALLGRAPH"
	.align	4
	.sectionentsize	8
	.align		4
        /*0000*/ 	.word	0x00000000
	.align		4
        /*0004*/ 	.word	0xffffffff
	.align		4
        /*0008*/ 	.word	0x00000000
	.align		4
        /*000c*/ 	.word	0xfffffffe
	.align		4
        /*0010*/ 	.word	0x00000000
	.align		4
        /*0014*/ 	.word	0xfffffffd
	.align		4
        /*0018*/ 	.word	0x00000000
	.align		4
        /*001c*/ 	.word	0xfffffffc


//--------------------- .text.triton_poi_fused_cat_clone_2 --------------------------
	.section	.text.triton_poi_fused_cat_clone_2,"ax",@progbits
	.sectionflags	@"SHF_BARRIERS=1"
	.align	128
        .global         triton_poi_fused_cat_clone_2
        .type           triton_poi_fused_cat_clone_2,@function
        .size           triton_poi_fused_cat_clone_2,(.L_x_1 - triton_poi_fused_cat_clone_2)
        .other          triton_poi_fused_cat_clone_2,@"STO_CUDA_ENTRY STV_DEFAULT"
triton_poi_fused_cat_clone_2:
.text.triton_poi_fused_cat_clone_2:
[----:B------:R-:W0:Y:S02]  /*0000*/  LDC R1, c[0x0][0x28] ;  /* 0x00000a00ff017b82 */ /* 0x000e240000000800 */
[----:B------:R-:W1:Y:S01]  /*0010*/  S2R R0, SR_CTAID.Y ;  /* 0x0000000000007919 */ /* 0x000e620000002600 */
[----:B------:R-:W2:Y:S01]  /*0020*/  LDC.64 R4, c[0x0][0x218] ;  /* 0x00008600ff047b82 */ /* 0x000ea20000000a00 */
[----:B------:R-:W-:Y:S01]  /*0030*/  ULDC.64 UR6, c[0x0][0x208] ;  /* 0x0000820000067ab9 */ /* 0x000fe20000000a00 */
[----:B------:R-:W3:Y:S01]  /*0040*/  S2R R13, SR_TID.X ;  /* 0x00000000000d7919 */ /* 0x000ee20000002100 */
[----:B------:R-:W4:Y:S05]  /*0050*/  S2R R8, SR_CTAID.X ;  /* 0x0000000000087919 */ /* 0x000f2a0000002500 */
[----:B------:R-:W5:Y:S01]  /*0060*/  LDC.64 R2, c[0x0][0x210] ;  /* 0x00008400ff027b82 */ /* 0x000f620000000a00 */
[----:B-1----:R-:W-:Y:S01]  /*0070*/  IMAD.SHL.U32 R0, R0, 0x8, RZ ;  /* 0x0000000800007824 */ /* 0x002fe200078e00ff */
[----:B---3--:R-:W-:-:S04]  /*0080*/  SHF.R.U32.HI R9, RZ, 0x3, R13 ;  /* 0x00000003ff097819 */ /* 0x008fc8000001160d */
[----:B------:R-:W-:Y:S01]  /*0090*/  LOP3.LUT R6, R0, 0x7, R13, 0xf8, !PT ;  /* 0x0000000700067812 */ /* 0x000fe200078ef80d */
[----:B----4-:R-:W-:Y:S01]  /*00a0*/  IMAD.SHL.U32 R8, R8, 0x4, RZ ;  /* 0x0000000408087824 */ /* 0x010fe200078e00ff */
[----:B------:R-:W-:Y:S02]  /*00b0*/  SGXT.U32 R9, R9, 0x2 ;  /* 0x000000020909781a */ /* 0x000fe40000000000 */
[----:B------:R-:W-:Y:S02]  /*00c0*/  SHF.R.S32.HI R7, RZ, 0x1f, R6 ;  /* 0x0000001fff077819 */ /* 0x000fe40000011406 */
[----:B------:R-:W-:Y:S02]  /*00d0*/  ISETP.GE.AND P1, PT, R6, 0x10, PT ;  /* 0x000000100600780c */ /* 0x000fe40003f26270 */
[----:B------:R-:W-:Y:S02]  /*00e0*/  LEA.HI R10, R7, R6, RZ, 0x2 ;  /* 0x00000006070a7211 */ /* 0x000fe400078f10ff */
[----:B------:R-:W-:-:S02]  /*00f0*/  LOP3.LUT R7, R8, R9, RZ, 0xfc, !PT ;  /* 0x0000000908077212 */ /* 0x000fc400078efcff */
[C---:B------:R-:W-:Y:S01]  /*0100*/  LOP3.LUT R11, R10.reuse, 0xfffffffc, RZ, 0xc0, !PT ;  /* 0xfffffffc0a0b7812 */ /* 0x040fe200078ec0ff */
[----:B------:R-:W-:Y:S01]  /*0110*/  IMAD.SHL.U32 R10, R10, 0x4, RZ ;  /* 0x000000040a0a7824 */ /* 0x000fe200078e00ff */
[----:B------:R-:W-:-:S03]  /*0120*/  ISETP.GE.AND P0, PT, R7, 0x4, PT ;  /* 0x000000040700780c */ /* 0x000fc60003f06270 */
[----:B------:R-:W-:Y:S01]  /*0130*/  IMAD.IADD R11, R6, 0x1, -R11 ;  /* 0x00000001060b7824 */ /* 0x000fe200078e0a0b */
[----:B------:R-:W-:Y:S02]  /*0140*/  LOP3.LUT R10, R10, 0xfffffff0, RZ, 0xc0, !PT ;  /* 0xfffffff00a0a7812 */ /* 0x000fe400078ec0ff */
[----:B------:R-:W-:Y:S01]  /*0150*/  ISETP.LT.AND P0, PT, R6, 0x10, !P0 ;  /* 0x000000100600780c */ /* 0x000fe20004701270 */
[----:B------:R-:W-:Y:S02]  /*0160*/  IMAD R7, R7, 0x4, R11 ;  /* 0x0000000407077824 */ /* 0x000fe400078e020b */
[----:B--2---:R-:W-:-:S04]  /*0170*/  IMAD.WIDE R4, R11, 0x4, R4 ;  /* 0x000000040b047825 */ /* 0x004fc800078e0204 */
[----:B------:R-:W-:Y:S02]  /*0180*/  IMAD.IADD R7, R7, 0x1, R10 ;  /* 0x0000000107077824 */ /* 0x000fe400078e020a */
[----:B------:R-:W-:Y:S02]  /*0190*/  IMAD.MOV.U32 R11, RZ, RZ, RZ ;  /* 0x000000ffff0b7224 */ /* 0x000fe400078e00ff */
[----:B------:R-:W-:Y:S02]  /*01a0*/  IMAD.MOV.U32 R6, RZ, RZ, RZ ;  /* 0x000000ffff067224 */ /* 0x000fe400078e00ff */
[----:B-----5:R-:W-:Y:S02]  /*01b0*/  IMAD.WIDE R2, R7, 0x4, R2 ;  /* 0x0000000407027825 */ /* 0x020fe400078e0202 */
[----:B------:R-:W2:Y:S04]  /*01c0*/  @!P1 LDG.E.EL R11, desc[UR6][R4.64] ;  /* 0x00000006040b9981 */ /* 0x000ea8000c2e1900 */
[----:B------:R1:W2:Y:S01]  /*01d0*/  @P0 LDG.E.EL R6, desc[UR6][R2.64] ;  /* 0x0000000602060981 */ /* 0x0002a2000c2e1900 */
[----:B------:R-:W3:Y:S01]  /*01e0*/  S2UR UR5, SR_CgaCtaId ;  /* 0x00000000000579c3 */ /* 0x000ee20000008800 */
[----:B------:R-:W-:Y:S01]  /*01f0*/  IMAD.SHL.U32 R7, R13, 0x4, RZ ;  /* 0x000000040d077824 */ /* 0x000fe200078e00ff */
[----:B------:R-:W-:Y:S01]  /*0200*/  UMOV UR4, 0x400 ;  /* 0x0000040000047882 */ /* 0x000fe20000000000 */
[----:B------:R-:W-:-:S02]  /*0210*/  SHF.R.U32.HI R12, RZ, 0x2, R13 ;  /* 0x00000002ff0c7819 */ /* 0x000fc4000001160d */
[----:B------:R-:W-:Y:S02]  /*0220*/  LOP3.LUT R8, R8, 0x3, R13, 0xf8, !PT ;  /* 0x0000000308087812 */ /* 0x000fe400078ef80d */
[----:B------:R-:W-:Y:S02]  /*0230*/  LOP3.LUT R10, R7, 0x1c, RZ, 0xc0, !PT ;  /* 0x0000001c070a7812 */ /* 0x000fe400078ec0ff */
[----:B------:R-:W-:Y:S02]  /*0240*/  SGXT.U32 R7, R12, 0x3 ;  /* 0x000000030c07781a */ /* 0x000fe40000000000 */
[----:B------:R-:W-:Y:S02]  /*0250*/  LOP3.LUT R9, R10, R9, RZ, 0xfc, !PT ;  /* 0x000000090a097212 */ /* 0x000fe400078efcff */
[----:B------:R-:W-:Y:S02]  /*0260*/  LOP3.LUT R7, R0, R7, RZ, 0xfc, !PT ;  /* 0x0000000700077212 */ /* 0x000fe400078efcff */
[----:B------:R-:W-:-:S02]  /*0270*/  ISETP.GE.AND P0, PT, R8, 0x4, PT ;  /* 0x000000040800780c */ /* 0x000fc40003f06270 */
[----:B-1----:R-:W-:Y:S02]  /*0280*/  LOP3.LUT R2, R13, 0x1c, RZ, 0xc0, !PT ;  /* 0x0000001c0d027812 */ /* 0x002fe400078ec0ff */
[----:B------:R-:W-:Y:S02]  /*0290*/  ISETP.LT.AND P0, PT, R7, 0x10, !P0 ;  /* 0x000000100700780c */ /* 0x000fe40004701270 */
[----:B------:R-:W-:Y:S01]  /*02a0*/  LOP3.LUT R0, R13, 0x1f, RZ, 0xc0, !PT ;  /* 0x0000001f0d007812 */ /* 0x000fe200078ec0ff */
[----:B---3--:R-:W-:-:S06]  /*02b0*/  UPRMT UR4, UR5, 0x654, UR4 ;  /* 0x0000065405047896 */ /* 0x008fcc0008000004 */
[----:B------:R-:W-:Y:S02]  /*02c0*/  VIADD R10, R10, UR4 ;  /* 0x000000040a0a7c36 */ /* 0x000fe40008000000 */
[----:B------:R-:W-:Y:S02]  /*02d0*/  VIADD R3, R2, UR4 ;  /* 0x0000000402037c36 */ /* 0x000fe40008000000 */
[----:B------:R-:W-:Y:S02]  /*02e0*/  IMAD R9, R9, 0x4, R10 ;  /* 0x0000000409097824 */ /* 0x000fe400078e020a */
[----:B------:R-:W-:Y:S02]  /*02f0*/  IMAD R0, R0, 0x4, R3 ;  /* 0x0000000400007824 */ /* 0x000fe400078e0203 */
[----:B--2---:R-:W-:-:S05]  /*0300*/  FADD R6, R11, R6 ;  /* 0x000000060b067221 */ /* 0x004fca0000000000 */
[----:B------:R1:W-:Y:S01]  /*0310*/  STS [R9], R6 ;  /* 0x0000000609007388 */ /* 0x0003e20000000800 */
[----:B------:R-:W-:Y:S06]  /*0320*/  BAR.SYNC.DEFER_BLOCKING 0x0 ;  /* 0x0000000000007b1d */ /* 0x000fec0000010000 */
[----:B-1----:R-:W-:Y:S05]  /*0330*/  @!P0 EXIT ;  /* 0x000000000000894d */ /* 0x002fea0003800000 */
[----:B------:R-:W0:Y:S01]  /*0340*/  LDS R5, [R0] ;  /* 0x0000000000057984 */ /* 0x000e220000000800 */
[----:B------:R-:W1:Y:S01]  /*0350*/  LDC.64 R2, c[0x0][0x220] ;  /* 0x00008800ff027b82 */ /* 0x000e620000000a00 */
[----:B------:R-:W-:-:S04]  /*0360*/  IMAD R7, R7, 0x4, R8 ;  /* 0x0000000407077824 */ /* 0x000fc800078e0208 */
[----:B-1----:R-:W-:-:S05]  /*0370*/  IMAD.WIDE R2, R7, 0x4, R2 ;  /* 0x0000000407027825 */ /* 0x002fca00078e0202 */
[----:B0-----:R-:W-:Y:S01]  /*0380*/  STG.E desc[UR6][R2.64], R5 ;  /* 0x0000000502007986 */ /* 0x001fe2000c101906 */
[----:B------:R-:W-:Y:S05]  /*0390*/  EXIT ;  /* 0x000000000000794d */ /* 0x000fea0003800000 */
.L_x_0:
[----:B------:R-:W-:-:S00]  /*03a0*/  BRA `(.L_x_0) ;  /* 0xfffffffc00fc7947 */ /* 0x000fc0000383ffff */
[----:B------:R-:W-:-:S00]  /*03b0*/  NOP ;  /* 0x0000000000007918 */ /* 0x000fc00000000000 */
        /* <DEDUP_REMOVED lines=12> */
.L_x_1:


//--------------------- .nv.shared.triton_poi_fused_cat_clone_2 --------------------------
	.section	.nv.shared.triton_poi_fused_cat_clone_2,"aw",@nobits
	.sectionflags	@""
	.align	16
	.zero		1024


//--------------------- .nv.constant0.triton_poi_fused_cat_clone_2 --------------------------
	.section	.nv.constant0.triton_poi_fused_cat_clone_2,"a",@progbits
	.sectionflags	@""
	.align	4
.nv.constant0.triton_poi_fused_cat_clone_2:
	.zero		560
